//
// Generated by NVIDIA NVVM Compiler
//
// Compiler Build ID: CL-36424714
// Cuda compilation tools, release 13.0, V13.0.88
// Based on NVVM 20.0.0
//

.version 9.0
.target sm_100
.address_size 64

	// .globl	_Z15test_dag_devicePffS_

.visible .entry _Z15test_dag_devicePffS_(
	.param .u64 .ptr .align 1 _Z15test_dag_devicePffS__param_0,
	.param .f32 _Z15test_dag_devicePffS__param_1,
	.param .u64 .ptr .align 1 _Z15test_dag_devicePffS__param_2
)
{
	.reg .b32 	%r<5>;
	.reg .b32 	%f<69>;
	.reg .b64 	%rd<9>;

	ld.param.u64 	%rd1, [_Z15test_dag_devicePffS__param_0];
	ld.param.f32 	%f1, [_Z15test_dag_devicePffS__param_1];
	ld.param.u64 	%rd2, [_Z15test_dag_devicePffS__param_2];
	cvta.to.global.u64 	%rd3, %rd1;
	mov.u32 	%r1, %tid.x;
	mov.u32 	%r2, %ctaid.x;
	mov.u32 	%r3, %ntid.x;
	mad.lo.s32 	%r4, %r3, %r2, %r1;
	cvt.rn.f32.u32 	%f2, %r4;
	add.f32 	%f3, %f1, %f2;
	mul.wide.u32 	%rd4, %r4, 4;
	add.s64 	%rd5, %rd3, %rd4;
	ld.global.f32 	%f4, [%rd5];
	add.f32 	%f5, %f3, %f4;
	add.f32 	%f6, %f5, %f4;
	add.f32 	%f7, %f6, %f4;
	add.f32 	%f8, %f7, %f4;
	add.f32 	%f9, %f8, %f4;
	add.f32 	%f10, %f9, %f4;
	add.f32 	%f11, %f10, %f4;
	add.f32 	%f12, %f11, %f4;
	add.f32 	%f13, %f12, %f4;
	add.f32 	%f14, %f13, %f4;
	add.f32 	%f15, %f14, %f4;
	add.f32 	%f16, %f15, %f4;
	add.f32 	%f17, %f16, %f4;
	add.f32 	%f18, %f17, %f4;
	add.f32 	%f19, %f18, %f4;
	add.f32 	%f20, %f19, %f4;
	add.f32 	%f21, %f20, %f4;
	add.f32 	%f22, %f21, %f4;
	add.f32 	%f23, %f22, %f4;
	add.f32 	%f24, %f23, %f4;
	add.f32 	%f25, %f24, %f4;
	add.f32 	%f26, %f25, %f4;
	add.f32 	%f27, %f26, %f4;
	add.f32 	%f28, %f27, %f4;
	add.f32 	%f29, %f28, %f4;
	add.f32 	%f30, %f29, %f4;
	add.f32 	%f31, %f30, %f4;
	add.f32 	%f32, %f31, %f4;
	add.f32 	%f33, %f32, %f4;
	add.f32 	%f34, %f33, %f4;
	add.f32 	%f35, %f34, %f4;
	add.f32 	%f36, %f35, %f4;
	add.f32 	%f37, %f36, %f4;
	add.f32 	%f38, %f37, %f4;
	add.f32 	%f39, %f38, %f4;
	add.f32 	%f40, %f39, %f4;
	add.f32 	%f41, %f40, %f4;
	add.f32 	%f42, %f41, %f4;
	add.f32 	%f43, %f42, %f4;
	add.f32 	%f44, %f43, %f4;
	add.f32 	%f45, %f44, %f4;
	add.f32 	%f46, %f45, %f4;
	add.f32 	%f47, %f46, %f4;
	add.f32 	%f48, %f47, %f4;
	add.f32 	%f49, %f48, %f4;
	add.f32 	%f50, %f49, %f4;
	add.f32 	%f51, %f50, %f4;
	add.f32 	%f52, %f51, %f4;
	add.f32 	%f53, %f52, %f4;
	add.f32 	%f54, %f53, %f4;
	add.f32 	%f55, %f54, %f4;
	add.f32 	%f56, %f55, %f4;
	add.f32 	%f57, %f56, %f4;
	add.f32 	%f58, %f57, %f4;
	add.f32 	%f59, %f58, %f4;
	add.f32 	%f60, %f59, %f4;
	add.f32 	%f61, %f60, %f4;
	add.f32 	%f62, %f61, %f4;
	add.f32 	%f63, %f62, %f4;
	add.f32 	%f64, %f63, %f4;
	add.f32 	%f65, %f64, %f4;
	add.f32 	%f66, %f65, %f4;
	add.f32 	%f67, %f66, %f4;
	add.f32 	%f68, %f67, %f4;
	cvta.to.global.u64 	%rd6, %rd2;
	and.b64  	%rd7, %rd4, 4092;
	add.s64 	%rd8, %rd6, %rd7;
	st.global.f32 	[%rd8], %f68;
	ret;

}


// ===== COMPILED SASS (sm_100) =====

	.target	sm_100

	.elftype	@"ET_EXEC"


//--------------------- .note.nv.tkinfo           --------------------------
	.section	.note.nv.tkinfo,"",@"SHT_NOTE"
	.sectionflags	@"SHF_NOTE_NV_TKINFO"
	.tkinfo
        /*0018*/ 	.word	0x00000002
        /*0030*/ 	.string	""
        /*0030*/ 	.string	"ptxas"
        /*0030*/ 	.string	"Cuda compilation tools, release 13.0, V13.0.88"
        /*0030*/ 	.string	"Build cuda_13.0.r13.0/compiler.36424714_0"
        /*0030*/ 	.string	"-arch sm_100 -m 64 "



//--------------------- .note.nv.cuinfo           --------------------------
	.section	.note.nv.cuinfo,"",@"SHT_NOTE"
	.sectionflags	@"SHF_NOTE_NV_CUINFO"
        /*0018*/ 	.short	0x0002
        /*001a*/ 	.short	0x0064
        /*001c*/ 	.short	0x0082
	.zero		2


//--------------------- .nv.info                  --------------------------
	.section	.nv.info,"",@"SHT_CUDA_INFO"
	.align	4


	//----- nvinfo : EIATTR_REGCOUNT
	.align		4
        /*0000*/ 	.byte	0x04, 0x2f
        /*0002*/ 	.short	(.L_1 - .L_0)
	.align		4
.L_0:
        /*0004*/ 	.word	index@(_Z15test_dag_devicePffS_)
        /*0008*/ 	.word	0x00000009


	//----- nvinfo : EIATTR_FRAME_SIZE
	.align		4
.L_1:
        /*000c*/ 	.byte	0x04, 0x11
        /*000e*/ 	.short	(.L_3 - .L_2)
	.align		4
.L_2:
        /*0010*/ 	.word	index@(_Z15test_dag_devicePffS_)
        /*0014*/ 	.word	0x00000000


	//----- nvinfo : EIATTR_MIN_STACK_SIZE
	.align		4
.L_3:
        /*0018*/ 	.byte	0x04, 0x12
        /*001a*/ 	.short	(.L_5 - .L_4)
	.align		4
.L_4:
        /*001c*/ 	.word	index@(_Z15test_dag_devicePffS_)
        /*0020*/ 	.word	0x00000000
.L_5:


//--------------------- .nv.compat                --------------------------
	.section	.nv.compat,"",@"SHT_CUDA_COMPAT_INFO"
	.align	4
        /*0000*/ 	.byte	0x02, 0x09, 0x00, 0x00, 0x02, 0x02, 0x01, 0x00, 0x02, 0x05, 0x05, 0x00, 0x03, 0x07, 0x01, 0x01
        /*0010*/ 	.byte	0x02, 0x03, 0x00, 0x00, 0x02, 0x06, 0x01, 0x00, 0x04, 0x0b, 0x08, 0x00, 0x09, 0x00, 0x00, 0x00
        /*0020*/ 	.byte	0x00, 0x00, 0x00, 0x00


//--------------------- .nv.info._Z15test_dag_devicePffS_ --------------------------
	.section	.nv.info._Z15test_dag_devicePffS_,"",@"SHT_CUDA_INFO"
	.sectionflags	@""
	.align	4


	//----- nvinfo : EIATTR_CUDA_API_VERSION
	.align		4
        /*0000*/ 	.byte	0x04, 0x37
        /*0002*/ 	.short	(.L_7 - .L_6)
.L_6:
        /*0004*/ 	.word	0x00000082


	//----- nvinfo : EIATTR_KPARAM_INFO
	.align		4
.L_7:
        /*0008*/ 	.byte	0x04, 0x17
        /*000a*/ 	.short	(.L_9 - .L_8)
.L_8:
        /*000c*/ 	.word	0x00000000
        /*0010*/ 	.short	0x0002
        /*0012*/ 	.short	0x0010
        /*0014*/ 	.byte	0x00, 0xf5, 0x21, 0x00


	//----- nvinfo : EIATTR_KPARAM_INFO
	.align		4
.L_9:
        /*0018*/ 	.byte	0x04, 0x17
        /*001a*/ 	.short	(.L_11 - .L_10)
.L_10:
        /*001c*/ 	.word	0x00000000
        /*0020*/ 	.short	0x0001
        /*0022*/ 	.short	0x0008
        /*0024*/ 	.byte	0x00, 0xf0, 0x11, 0x00


	//----- nvinfo : EIATTR_KPARAM_INFO
	.align		4
.L_11:
        /*0028*/ 	.byte	0x04, 0x17
        /*002a*/ 	.short	(.L_13 - .L_12)
.L_12:
        /*002c*/ 	.word	0x00000000
        /*0030*/ 	.short	0x0000
        /*0032*/ 	.short	0x0000
        /*0034*/ 	.byte	0x00, 0xf5, 0x21, 0x00


	//----- nvinfo : EIATTR_SPARSE_MMA_MASK
	.align		4
.L_13:
        /*0038*/ 	.byte	0x03, 0x50
        /*003a*/ 	.short	0x0000


	//----- nvinfo : EIATTR_MAXREG_COUNT
	.align		4
        /*003c*/ 	.byte	0x03, 0x1b
        /*003e*/ 	.short	0x00ff


	//----- nvinfo : EIATTR_MERCURY_ISA_VERSION
	.align		4
        /*0040*/ 	.byte	0x03, 0x5f
        /*0042*/ 	.short	0x0101


	//----- nvinfo : EIATTR_VRC_CTA_INIT_COUNT
	.align		4
        /*0044*/ 	.byte	0x02, 0x4a
	.zero		1
	.zero		1


	//----- nvinfo : EIATTR_EXIT_INSTR_OFFSETS
	.align		4
        /*0048*/ 	.byte	0x04, 0x1c
        /*004a*/ 	.short	(.L_15 - .L_14)


	//   ....[0]....
.L_14:
        /*004c*/ 	.word	0x00000530


	//----- nvinfo : EIATTR_CBANK_PARAM_SIZE
	.align		4
.L_15:
        /*0050*/ 	.byte	0x03, 0x19
        /*0052*/ 	.short	0x0018


	//----- nvinfo : EIATTR_PARAM_CBANK
	.align		4
        /*0054*/ 	.byte	0x04, 0x0a
        /*0056*/ 	.short	(.L_17 - .L_16)
	.align		4
.L_16:
        /*0058*/ 	.word	index@(.nv.constant0._Z15test_dag_devicePffS_)
        /*005c*/ 	.short	0x0380
        /*005e*/ 	.short	0x0018


	//----- nvinfo : EIATTR_SW_WAR
	.align		4
.L_17:
        /*0060*/ 	.byte	0x04, 0x36
        /*0062*/ 	.short	(.L_19 - .L_18)
.L_18:
        /*0064*/ 	.word	0x00000008
.L_19:


//--------------------- .nv.callgraph             --------------------------
	.section	.nv.callgraph,"",@"SHT_CUDA_CALLGRAPH"
	.align	4
	.sectionentsize	8
	.align		4
        /*0000*/ 	.word	0x00000000
	.align		4
        /*0004*/ 	.word	0xffffffff
	.align		4
        /*0008*/ 	.word	0x00000000
	.align		4
        /*000c*/ 	.word	0xfffffffe
	.align		4
        /*0010*/ 	.word	0x00000000
	.align		4
        /*0014*/ 	.word	0xfffffffd
	.align		4
        /*0018*/ 	.word	0x00000000
	.align		4
        /*001c*/ 	.word	0xfffffffc


//--------------------- .text._Z15test_dag_devicePffS_ --------------------------
	.section	.text._Z15test_dag_devicePffS_,"ax",@progbits
	.align	128
        .global         _Z15test_dag_devicePffS_
        .type           _Z15test_dag_devicePffS_,@function
        .size           _Z15test_dag_devicePffS_,(.L_x_1 - _Z15test_dag_devicePffS_)
        .other          _Z15test_dag_devicePffS_,@"STO_CUDA_ENTRY STV_DEFAULT"
_Z15test_dag_devicePffS_:
.text._Z15test_dag_devicePffS_:
[----:B------:R-:W-:Y:S01]  /*0000*/  LDC R1, c[0x0][0x37c] ;  /* 0x0000df00ff017b82 */ /* 0x000fe20000000800 */
[----:B------:R-:W0:Y:S07]  /*0010*/  S2R R6, SR_TID.X ;  /* 0x0000000000067919 */ /* 0x000e2e0000002100 */
[----:B------:R-:W0:Y:S01]  /*0020*/  S2UR UR4, SR_CTAID.X ;  /* 0x00000000000479c3 */ /* 0x000e220000002500 */
[----:B------:R-:W1:Y:S07]  /*0030*/  LDCU.64 UR6, c[0x0][0x380] ;  /* 0x00007000ff0677ac */ /* 0x000e6e0008000a00 */
[----:B------:R-:W0:Y:S02]  /*0040*/  LDC R3, c[0x0][0x360] ;  /* 0x0000d800ff037b82 */ /* 0x000e240000000800 */
[----:B0-----:R-:W-:Y:S01]  /*0050*/  IMAD R6, R3, UR4, R6 ;  /* 0x0000000403067c24 */ /* 0x001fe2000f8e0206 */
[----:B------:R-:W0:Y:S03]  /*0060*/  LDCU.64 UR4, c[0x0][0x358] ;  /* 0x00006b00ff0477ac */ /* 0x000e260008000a00 */
[----:B------:R-:W-:-:S03]  /*0070*/  IMAD.WIDE.U32 R2, R6, 0x4, RZ ;  /* 0x0000000406027825 */ /* 0x000fc600078e00ff */
[----:B-1----:R-:W-:Y:S01]  /*0080*/  IADD3 R4, P0, PT, R2, UR6, RZ ;  /* 0x0000000602047c10 */ /* 0x002fe2000ff1e0ff */
[----:B------:R-:W1:Y:S03]  /*0090*/  LDCU UR6, c[0x0][0x388] ;  /* 0x00007100ff0677ac */ /* 0x000e660008000800 */
[----:B------:R-:W-:-:S05]  /*00a0*/  IADD3.X R5, PT, PT, R3, UR7, RZ, P0, !PT ;  /* 0x0000000703057c10 */ /* 0x000fca00087fe4ff */
[----:B0-----:R-:W2:Y:S01]  /*00b0*/  LDG.E R0, desc[UR4][R4.64] ;  /* 0x0000000404007981 */ /* 0x001ea2000c1e1900 */
[----:B------:R-:W-:Y:S02]  /*00c0*/  I2FP.F32.U32 R6, R6 ;  /* 0x0000000600067245 */ /* 0x000fe40000201000 */
[----:B------:R-:W-:-:S03]  /*00d0*/  LOP3.LUT R2, R2, 0xffc, RZ, 0xc0, !PT ;  /* 0x00000ffc02027812 */ /* 0x000fc600078ec0ff */
[----:B-1----:R-:W-:Y:S01]  /*00e0*/  FADD R3, R6, UR6 ;  /* 0x0000000606037e21 */ /* 0x002fe20008000000 */
[----:B------:R-:W0:Y:S02]  /*00f0*/  LDCU.64 UR6, c[0x0][0x390] ;  /* 0x00007200ff0677ac */ /* 0x000e240008000a00 */
[----:B0-----:R-:W-:Y:S01]  /*0100*/  IADD3 R2, P0, PT, R2, UR6, RZ ;  /* 0x0000000602027c10 */ /* 0x001fe2000ff1e0ff */
[----:B--2---:R-:W-:-:S04]  /*0110*/  FADD R3, R3, R0 ;  /* 0x0000000003037221 */ /* 0x004fc80000000000 */
[----:B------:R-:W-:-:S04]  /*0120*/  FADD R3, R0, R3 ;  /* 0x0000000300037221 */ /* 0x000fc80000000000 */
        /* <DEDUP_REMOVED lines=60> */
[----:B------:R-:W-:Y:S01]  /*04f0*/  FADD R5, R0, R3 ;  /* 0x0000000300057221 */ /* 0x000fe20000000000 */
[----:B------:R-:W-:-:S03]  /*0500*/  IADD3.X R3, PT, PT, RZ, UR7, RZ, P0, !PT ;  /* 0x00000007ff037c10 */ /* 0x000fc600087fe4ff */
[----:B------:R-:W-:-:S05]  /*0510*/  FADD R5, R0, R5 ;  /* 0x0000000500057221 */ /* 0x000fca0000000000 */
[----:B------:R-:W-:Y:S01]  /*0520*/  STG.E desc[UR4][R2.64], R5 ;  /* 0x0000000502007986 */ /* 0x000fe2000c101904 */
[----:B------:R-:W-:Y:S05]  /*0530*/  EXIT ;  /* 0x000000000000794d */ /* 0x000fea0003800000 */
.L_x_0:
[----:B------:R-:W-:-:S00]  /*0540*/  BRA `(.L_x_0) ;  /* 0xfffffffc00fc7947 */ /* 0x000fc0000383ffff */
[----:B------:R-:W-:-:S00]  /*0550*/  NOP ;  /* 0x0000000000007918 */ /* 0x000fc00000000000 */
        /* <DEDUP_REMOVED lines=10> */
.L_x_1:


//--------------------- .nv.shared.reserved.0     --------------------------
	.section	.nv.shared.reserved.0,"aw",@nobits
	.weak		__nv_reservedSMEM_offset_0_alias
	.size		__nv_reservedSMEM_offset_0_alias, 0, 64
	.other		__nv_reservedSMEM_offset_0_alias,@"STO_CUDA_RESERVED_SHARED STV_DEFAULT"
__nv_reservedSMEM_offset_0_alias:
	.zero		0
	.zero		64


//--------------------- .nv.constant0._Z15test_dag_devicePffS_ --------------------------
	.section	.nv.constant0._Z15test_dag_devicePffS_,"a",@progbits
	.sectionflags	@""
	.align	4
.nv.constant0._Z15test_dag_devicePffS_:
	.zero		920


//--------------------- SYMBOLS --------------------------

	.type		.nv.reservedSmem.offset0,@object
	.size		.nv.reservedSmem.offset0,0x4
